//
// Generated by NVIDIA NVVM Compiler
//
// Compiler Build ID: CL-36424714
// Cuda compilation tools, release 13.0, V13.0.88
// Based on NVVM 20.0.0
//

.version 9.0
.target sm_100
.address_size 64

	// .globl	_Z14minpool_kernelPfS_

.visible .entry _Z14minpool_kernelPfS_(
	.param .u64 .ptr .align 1 _Z14minpool_kernelPfS__param_0,
	.param .u64 .ptr .align 1 _Z14minpool_kernelPfS__param_1
)
.maxntid 1024
{
	.reg .b16 	%rs<3>;
	.reg .b32 	%r<26>;
	.reg .b32 	%f<51>;
	.reg .b64 	%rd<9>;

	ld.param.u64 	%rd1, [_Z14minpool_kernelPfS__param_0];
	ld.param.u64 	%rd2, [_Z14minpool_kernelPfS__param_1];
	cvta.to.global.u64 	%rd3, %rd1;
	mov.u32 	%r1, %ctaid.x;
	mul.hi.u32 	%r2, %r1, 424194301;
	shr.u32 	%r3, %r2, 3;
	mul.lo.s32 	%r4, %r3, 802816;
	mul.lo.s32 	%r5, %r3, 81;
	sub.s32 	%r6, %r1, %r5;
	shl.b32 	%r7, %r6, 2;
	mov.u32 	%r8, %tid.x;
	shr.u32 	%r9, %r8, 8;
	or.b32  	%r10, %r7, %r9;
	cvt.u16.u32 	%rs1, %r10;
	mul.hi.u16 	%rs2, %rs1, 7282;
	mul.wide.u16 	%r11, %rs2, 21504;
	shl.b32 	%r12, %r1, 4;
	shr.u32 	%r13, %r8, 6;
	or.b32  	%r14, %r12, %r13;
	mul.hi.u32 	%r15, %r14, 954437177;
	shr.u32 	%r16, %r15, 3;
	mul.lo.s32 	%r17, %r16, 36;
	sub.s32 	%r18, %r14, %r17;
	mul.lo.s32 	%r19, %r18, 192;
	and.b32  	%r20, %r8, 63;
	or.b32  	%r21, %r4, %r20;
	or.b32  	%r22, %r21, %r19;
	add.s32 	%r23, %r22, %r11;
	mul.wide.u32 	%rd4, %r23, 4;
	add.s64 	%rd5, %rd3, %rd4;
	ld.global.nc.f32 	%f1, [%rd5];
	min.f32 	%f2, %f1, 0f7F7FFFFD;
	ld.global.nc.f32 	%f3, [%rd5+256];
	min.f32 	%f4, %f2, %f3;
	ld.global.nc.f32 	%f5, [%rd5+512];
	min.f32 	%f6, %f4, %f5;
	ld.global.nc.f32 	%f7, [%rd5+768];
	min.f32 	%f8, %f6, %f7;
	ld.global.nc.f32 	%f9, [%rd5+1024];
	min.f32 	%f10, %f8, %f9;
	ld.global.nc.f32 	%f11, [%rd5+28672];
	min.f32 	%f12, %f10, %f11;
	ld.global.nc.f32 	%f13, [%rd5+28928];
	min.f32 	%f14, %f12, %f13;
	ld.global.nc.f32 	%f15, [%rd5+29184];
	min.f32 	%f16, %f14, %f15;
	ld.global.nc.f32 	%f17, [%rd5+29440];
	min.f32 	%f18, %f16, %f17;
	ld.global.nc.f32 	%f19, [%rd5+29696];
	min.f32 	%f20, %f18, %f19;
	ld.global.nc.f32 	%f21, [%rd5+57344];
	min.f32 	%f22, %f20, %f21;
	ld.global.nc.f32 	%f23, [%rd5+57600];
	min.f32 	%f24, %f22, %f23;
	ld.global.nc.f32 	%f25, [%rd5+57856];
	min.f32 	%f26, %f24, %f25;
	ld.global.nc.f32 	%f27, [%rd5+58112];
	min.f32 	%f28, %f26, %f27;
	ld.global.nc.f32 	%f29, [%rd5+58368];
	min.f32 	%f30, %f28, %f29;
	ld.global.nc.f32 	%f31, [%rd5+86016];
	min.f32 	%f32, %f30, %f31;
	ld.global.nc.f32 	%f33, [%rd5+86272];
	min.f32 	%f34, %f32, %f33;
	ld.global.nc.f32 	%f35, [%rd5+86528];
	min.f32 	%f36, %f34, %f35;
	ld.global.nc.f32 	%f37, [%rd5+86784];
	min.f32 	%f38, %f36, %f37;
	ld.global.nc.f32 	%f39, [%rd5+87040];
	min.f32 	%f40, %f38, %f39;
	ld.global.nc.f32 	%f41, [%rd5+114688];
	min.f32 	%f42, %f40, %f41;
	ld.global.nc.f32 	%f43, [%rd5+114944];
	min.f32 	%f44, %f42, %f43;
	ld.global.nc.f32 	%f45, [%rd5+115200];
	min.f32 	%f46, %f44, %f45;
	ld.global.nc.f32 	%f47, [%rd5+115456];
	min.f32 	%f48, %f46, %f47;
	ld.global.nc.f32 	%f49, [%rd5+115712];
	min.f32 	%f50, %f48, %f49;
	cvta.to.global.u64 	%rd6, %rd2;
	shl.b32 	%r24, %r1, 10;
	or.b32  	%r25, %r24, %r8;
	mul.wide.u32 	%rd7, %r25, 4;
	add.s64 	%rd8, %rd6, %rd7;
	st.global.f32 	[%rd8], %f50;
	ret;

}


// ===== COMPILED SASS (sm_100) =====

	.target	sm_100

	.elftype	@"ET_EXEC"


//--------------------- .note.nv.tkinfo           --------------------------
	.section	.note.nv.tkinfo,"",@"SHT_NOTE"
	.sectionflags	@"SHF_NOTE_NV_TKINFO"
	.tkinfo
        /*0018*/ 	.word	0x00000002
        /*0030*/ 	.string	""
        /*0030*/ 	.string	"ptxas"
        /*0030*/ 	.string	"Cuda compilation tools, release 13.0, V13.0.88"
        /*0030*/ 	.string	"Build cuda_13.0.r13.0/compiler.36424714_0"
        /*0030*/ 	.string	"-arch sm_100 -m 64 "



//--------------------- .note.nv.cuinfo           --------------------------
	.section	.note.nv.cuinfo,"",@"SHT_NOTE"
	.sectionflags	@"SHF_NOTE_NV_CUINFO"
        /*0018*/ 	.short	0x0002
        /*001a*/ 	.short	0x0064
        /*001c*/ 	.short	0x0082
	.zero		2


//--------------------- .nv.info                  --------------------------
	.section	.nv.info,"",@"SHT_CUDA_INFO"
	.align	4


	//----- nvinfo : EIATTR_REGCOUNT
	.align		4
        /*0000*/ 	.byte	0x04, 0x2f
        /*0002*/ 	.short	(.L_1 - .L_0)
	.align		4
.L_0:
        /*0004*/ 	.word	index@(_Z14minpool_kernelPfS_)
        /*0008*/ 	.word	0x0000001d


	//----- nvinfo : EIATTR_FRAME_SIZE
	.align		4
.L_1:
        /*000c*/ 	.byte	0x04, 0x11
        /*000e*/ 	.short	(.L_3 - .L_2)
	.align		4
.L_2:
        /*0010*/ 	.word	index@(_Z14minpool_kernelPfS_)
        /*0014*/ 	.word	0x00000000


	//----- nvinfo : EIATTR_MIN_STACK_SIZE
	.align		4
.L_3:
        /*0018*/ 	.byte	0x04, 0x12
        /*001a*/ 	.short	(.L_5 - .L_4)
	.align		4
.L_4:
        /*001c*/ 	.word	index@(_Z14minpool_kernelPfS_)
        /*0020*/ 	.word	0x00000000
.L_5:


//--------------------- .nv.compat                --------------------------
	.section	.nv.compat,"",@"SHT_CUDA_COMPAT_INFO"
	.align	4
        /*0000*/ 	.byte	0x02, 0x09, 0x00, 0x00, 0x02, 0x02, 0x01, 0x00, 0x02, 0x05, 0x05, 0x00, 0x03, 0x07, 0x01, 0x01
        /*0010*/ 	.byte	0x02, 0x03, 0x00, 0x00, 0x02, 0x06, 0x01, 0x00, 0x04, 0x0b, 0x08, 0x00, 0x09, 0x00, 0x00, 0x00
        /*0020*/ 	.byte	0x00, 0x00, 0x00, 0x00


//--------------------- .nv.info._Z14minpool_kernelPfS_ --------------------------
	.section	.nv.info._Z14minpool_kernelPfS_,"",@"SHT_CUDA_INFO"
	.sectionflags	@""
	.align	4


	//----- nvinfo : EIATTR_CUDA_API_VERSION
	.align		4
        /*0000*/ 	.byte	0x04, 0x37
        /*0002*/ 	.short	(.L_7 - .L_6)
.L_6:
        /*0004*/ 	.word	0x00000082


	//----- nvinfo : EIATTR_KPARAM_INFO
	.align		4
.L_7:
        /*0008*/ 	.byte	0x04, 0x17
        /*000a*/ 	.short	(.L_9 - .L_8)
.L_8:
        /*000c*/ 	.word	0x00000000
        /*0010*/ 	.short	0x0001
        /*0012*/ 	.short	0x0008
        /*0014*/ 	.byte	0x00, 0xf5, 0x21, 0x00


	//----- nvinfo : EIATTR_KPARAM_INFO
	.align		4
.L_9:
        /*0018*/ 	.byte	0x04, 0x17
        /*001a*/ 	.short	(.L_11 - .L_10)
.L_10:
        /*001c*/ 	.word	0x00000000
        /*0020*/ 	.short	0x0000
        /*0022*/ 	.short	0x0000
        /*0024*/ 	.byte	0x00, 0xf5, 0x21, 0x00


	//----- nvinfo : EIATTR_SPARSE_MMA_MASK
	.align		4
.L_11:
        /*0028*/ 	.byte	0x03, 0x50
        /*002a*/ 	.short	0x0000


	//----- nvinfo : EIATTR_MAXREG_COUNT
	.align		4
        /*002c*/ 	.byte	0x03, 0x1b
        /*002e*/ 	.short	0x0040


	//----- nvinfo : EIATTR_MERCURY_ISA_VERSION
	.align		4
        /*0030*/ 	.byte	0x03, 0x5f
        /*0032*/ 	.short	0x0101


	//----- nvinfo : EIATTR_VRC_CTA_INIT_COUNT
	.align		4
        /*0034*/ 	.byte	0x02, 0x4a
	.zero		1
	.zero		1


	//----- nvinfo : EIATTR_EXIT_INSTR_OFFSETS
	.align		4
        /*0038*/ 	.byte	0x04, 0x1c
        /*003a*/ 	.short	(.L_13 - .L_12)


	//   ....[0]....
.L_12:
        /*003c*/ 	.word	0x00000440


	//----- nvinfo : EIATTR_MAX_THREADS
	.align		4
.L_13:
        /*0040*/ 	.byte	0x04, 0x05
        /*0042*/ 	.short	(.L_15 - .L_14)
.L_14:
        /*0044*/ 	.word	0x00000400
        /*0048*/ 	.word	0x00000001
        /*004c*/ 	.word	0x00000001


	//----- nvinfo : EIATTR_CBANK_PARAM_SIZE
	.align		4
.L_15:
        /*0050*/ 	.byte	0x03, 0x19
        /*0052*/ 	.short	0x0010


	//----- nvinfo : EIATTR_PARAM_CBANK
	.align		4
        /*0054*/ 	.byte	0x04, 0x0a
        /*0056*/ 	.short	(.L_17 - .L_16)
	.align		4
.L_16:
        /*0058*/ 	.word	index@(.nv.constant0._Z14minpool_kernelPfS_)
        /*005c*/ 	.short	0x0380
        /*005e*/ 	.short	0x0010


	//----- nvinfo : EIATTR_SW_WAR
	.align		4
.L_17:
        /*0060*/ 	.byte	0x04, 0x36
        /*0062*/ 	.short	(.L_19 - .L_18)
.L_18:
        /*0064*/ 	.word	0x00000008
.L_19:


//--------------------- .nv.callgraph             --------------------------
	.section	.nv.callgraph,"",@"SHT_CUDA_CALLGRAPH"
	.align	4
	.sectionentsize	8
	.align		4
        /*0000*/ 	.word	0x00000000
	.align		4
        /*0004*/ 	.word	0xffffffff
	.align		4
        /*0008*/ 	.word	0x00000000
	.align		4
        /*000c*/ 	.word	0xfffffffe
	.align		4
        /*0010*/ 	.word	0x00000000
	.align		4
        /*0014*/ 	.word	0xfffffffd
	.align		4
        /*0018*/ 	.word	0x00000000
	.align		4
        /*001c*/ 	.word	0xfffffffc


//--------------------- .text._Z14minpool_kernelPfS_ --------------------------
	.section	.text._Z14minpool_kernelPfS_,"ax",@progbits
	.align	128
        .global         _Z14minpool_kernelPfS_
        .type           _Z14minpool_kernelPfS_,@function
        .size           _Z14minpool_kernelPfS_,(.L_x_1 - _Z14minpool_kernelPfS_)
        .other          _Z14minpool_kernelPfS_,@"STO_CUDA_ENTRY STV_DEFAULT"
_Z14minpool_kernelPfS_:
.text._Z14minpool_kernelPfS_:
[----:B------:R-:W-:Y:S01]  /*0000*/  LDC R1, c[0x0][0x37c] ;  /* 0x0000df00ff017b82 */ /* 0x000fe20000000800 */
[----:B------:R-:W0:Y:S01]  /*0010*/  S2R R0, SR_CTAID.X ;  /* 0x0000000000007919 */ /* 0x000e220000002500 */
[----:B------:R-:W1:Y:S01]  /*0020*/  LDCU.64 UR4, c[0x0][0x358] ;  /* 0x00006b00ff0477ac */ /* 0x000e620008000a00 */
[----:B------:R-:W2:Y:S01]  /*0030*/  S2R R6, SR_TID.X ;  /* 0x0000000000067919 */ /* 0x000ea20000002100 */
[----:B0-----:R-:W-:-:S04]  /*0040*/  IMAD.HI.U32 R2, R0, 0x1948b0fd, RZ ;  /* 0x1948b0fd00027827 */ /* 0x001fc800078e00ff */
[----:B------:R-:W-:Y:S01]  /*0050*/  IMAD.SHL.U32 R3, R0, 0x10, RZ ;  /* 0x0000001000037824 */ /* 0x000fe200078e00ff */
[----:B--2---:R-:W-:Y:S02]  /*0060*/  SHF.R.U32.HI R4, RZ, 0x6, R6 ;  /* 0x00000006ff047819 */ /* 0x004fe40000011606 */
[----:B------:R-:W-:Y:S02]  /*0070*/  SHF.R.U32.HI R5, RZ, 0x3, R2 ;  /* 0x00000003ff057819 */ /* 0x000fe40000011602 */
[----:B------:R-:W-:Y:S02]  /*0080*/  LOP3.LUT R8, R3, R4, RZ, 0xfc, !PT ;  /* 0x0000000403087212 */ /* 0x000fe400078efcff */
[----:B------:R-:W0:Y:S01]  /*0090*/  LDC.64 R2, c[0x0][0x380] ;  /* 0x0000e000ff027b82 */ /* 0x000e220000000a00 */
[----:B------:R-:W-:Y:S01]  /*00a0*/  IMAD R4, R5, -0x51, R0 ;  /* 0xffffffaf05047824 */ /* 0x000fe200078e0200 */
[----:B------:R-:W-:Y:S01]  /*00b0*/  SHF.R.U32.HI R7, RZ, 0x8, R6 ;  /* 0x00000008ff077819 */ /* 0x000fe20000011606 */
[----:B------:R-:W-:Y:S01]  /*00c0*/  IMAD.HI.U32 R9, R8, 0x38e38e39, RZ ;  /* 0x38e38e3908097827 */ /* 0x000fe200078e00ff */
[----:B------:R-:W-:-:S03]  /*00d0*/  LOP3.LUT R10, R6, 0x3f, RZ, 0xc0, !PT ;  /* 0x0000003f060a7812 */ /* 0x000fc600078ec0ff */
[----:B------:R-:W-:Y:S01]  /*00e0*/  IMAD.SHL.U32 R4, R4, 0x4, RZ ;  /* 0x0000000404047824 */ /* 0x000fe200078e00ff */
[----:B------:R-:W-:Y:S01]  /*00f0*/  SHF.R.U32.HI R9, RZ, 0x3, R9 ;  /* 0x00000003ff097819 */ /* 0x000fe20000011609 */
[----:B------:R-:W-:-:S03]  /*0100*/  IMAD R10, R5, 0xc4000, R10 ;  /* 0x000c4000050a7824 */ /* 0x000fc600078e020a */
[----:B------:R-:W-:Y:S01]  /*0110*/  LOP3.LUT R4, R4, 0xffff, R7, 0xc8, !PT ;  /* 0x0000ffff04047812 */ /* 0x000fe200078ec807 */
[----:B------:R-:W-:-:S04]  /*0120*/  IMAD R9, R9, -0x24, R8 ;  /* 0xffffffdc09097824 */ /* 0x000fc800078e0208 */
[----:B------:R-:W-:Y:S02]  /*0130*/  IMAD R9, R9, 0xc0, RZ ;  /* 0x000000c009097824 */ /* 0x000fe400078e02ff */
[----:B------:R-:W-:-:S03]  /*0140*/  IMAD R4, R4, 0x1c72, RZ ;  /* 0x00001c7204047824 */ /* 0x000fc600078e02ff */
[----:B------:R-:W-:Y:S02]  /*0150*/  LOP3.LUT R9, R10, R9, RZ, 0xfc, !PT ;  /* 0x000000090a097212 */ /* 0x000fe400078efcff */
[----:B------:R-:W-:-:S05]  /*0160*/  SHF.R.U32.HI R4, RZ, 0x10, R4 ;  /* 0x00000010ff047819 */ /* 0x000fca0000011604 */
[----:B------:R-:W-:-:S04]  /*0170*/  IMAD R9, R4, 0x5400, R9 ;  /* 0x0000540004097824 */ /* 0x000fc800078e0209 */
[----:B0-----:R-:W-:-:S05]  /*0180*/  IMAD.WIDE.U32 R2, R9, 0x4, R2 ;  /* 0x0000000409027825 */ /* 0x001fca00078e0002 */
[----:B-1----:R-:W2:Y:S04]  /*0190*/  LDG.E.CONSTANT R21, desc[UR4][R2.64] ;  /* 0x0000000402157981 */ /* 0x002ea8000c1e9900 */
[----:B------:R-:W2:Y:S04]  /*01a0*/  LDG.E.CONSTANT R22, desc[UR4][R2.64+0x100] ;  /* 0x0001000402167981 */ /* 0x000ea8000c1e9900 */
[----:B------:R-:W3:Y:S04]  /*01b0*/  LDG.E.CONSTANT R24, desc[UR4][R2.64+0x200] ;  /* 0x0002000402187981 */ /* 0x000ee8000c1e9900 */
[----:B------:R-:W3:Y:S04]  /*01c0*/  LDG.E.CONSTANT R25, desc[UR4][R2.64+0x300] ;  /* 0x0003000402197981 */ /* 0x000ee8000c1e9900 */
[----:B------:R-:W4:Y:S04]  /*01d0*/  LDG.E.CONSTANT R4, desc[UR4][R2.64+0x400] ;  /* 0x0004000402047981 */ /* 0x000f28000c1e9900 */
[----:B------:R-:W4:Y:S04]  /*01e0*/  LDG.E.CONSTANT R5, desc[UR4][R2.64+0x7000] ;  /* 0x0070000402057981 */ /* 0x000f28000c1e9900 */
[----:B------:R-:W5:Y:S04]  /*01f0*/  LDG.E.CONSTANT R15, desc[UR4][R2.64+0x7100] ;  /* 0x00710004020f7981 */ /* 0x000f68000c1e9900 */
        /* <DEDUP_REMOVED lines=12> */
[----:B------:R-:W5:Y:S01]  /*02c0*/  LDG.E.CONSTANT R8, desc[UR4][R2.64+0x15400] ;  /* 0x0154000402087981 */ /* 0x000f62000c1e9900 */
[----:B--2---:R-:W-:-:S03]  /*02d0*/  FMNMX3 R23, R21, 3.40282306073709652508e+38, R22, PT ;  /* 0x7f7ffffd15177876 */ /* 0x004fc60003800016 */
[----:B------:R-:W2:Y:S04]  /*02e0*/  LDG.E.CONSTANT R21, desc[UR4][R2.64+0x1c000] ;  /* 0x01c0000402157981 */ /* 0x000ea8000c1e9900 */
[----:B------:R-:W2:Y:S01]  /*02f0*/  LDG.E.CONSTANT R22, desc[UR4][R2.64+0x1c100] ;  /* 0x01c1000402167981 */ /* 0x000ea2000c1e9900 */
[----:B---3--:R-:W-:-:S03]  /*0300*/  FMNMX3 R26, R23, R24, R25, PT ;  /* 0x00000018171a7276 */ /* 0x008fc60003800019 */
[----:B------:R-:W3:Y:S04]  /*0310*/  LDG.E.CONSTANT R25, desc[UR4][R2.64+0x1c200] ;  /* 0x01c2000402197981 */ /* 0x000ee8000c1e9900 */
[----:B------:R-:W3:Y:S04]  /*0320*/  LDG.E.CONSTANT R24, desc[UR4][R2.64+0x1c300] ;  /* 0x01c3000402187981 */ /* 0x000ee8000c1e9900 */
[----:B------:R-:W3:Y:S01]  /*0330*/  LDG.E.CONSTANT R23, desc[UR4][R2.64+0x1c400] ;  /* 0x01c4000402177981 */ /* 0x000ee2000c1e9900 */
[----:B----4-:R-:W-:-:S04]  /*0340*/  FMNMX3 R4, R26, R4, R5, PT ;  /* 0x000000041a047276 */ /* 0x010fc80003800005 */
[----:B-----5:R-:W-:-:S04]  /*0350*/  FMNMX3 R4, R4, R15, R16, PT ;  /* 0x0000000f04047276 */ /* 0x020fc80003800010 */
[----:B------:R-:W-:-:S04]  /*0360*/  FMNMX3 R4, R4, R17, R18, PT ;  /* 0x0000001104047276 */ /* 0x000fc80003800012 */
[----:B------:R-:W-:Y:S02]  /*0370*/  FMNMX3 R19, R4, R19, R20, PT ;  /* 0x0000001304137276 */ /* 0x000fe40003800014 */
[----:B------:R-:W0:Y:S02]  /*0380*/  LDC.64 R4, c[0x0][0x388] ;  /* 0x0000e200ff047b82 */ /* 0x000e240000000a00 */
[----:B------:R-:W-:-:S04]  /*0390*/  FMNMX3 R7, R19, R14, R7, PT ;  /* 0x0000000e13077276 */ /* 0x000fc80003800007 */
[----:B------:R-:W-:-:S04]  /*03a0*/  FMNMX3 R7, R7, R13, R12, PT ;  /* 0x0000000d07077276 */ /* 0x000fc8000380000c */
[----:B------:R-:W-:-:S04]  /*03b0*/  FMNMX3 R7, R7, R11, R10, PT ;  /* 0x0000000b07077276 */ /* 0x000fc8000380000a */
[----:B------:R-:W-:Y:S01]  /*03c0*/  FMNMX3 R7, R7, R9, R8, PT ;  /* 0x0000000907077276 */ /* 0x000fe20003800008 */
[----:B------:R-:W-:-:S05]  /*03d0*/  IMAD.SHL.U32 R9, R0, 0x400, RZ ;  /* 0x0000040000097824 */ /* 0x000fca00078e00ff */
[----:B------:R-:W-:-:S05]  /*03e0*/  LOP3.LUT R9, R9, R6, RZ, 0xfc, !PT ;  /* 0x0000000609097212 */ /* 0x000fca00078efcff */
[----:B0-----:R-:W-:Y:S01]  /*03f0*/  IMAD.WIDE.U32 R4, R9, 0x4, R4 ;  /* 0x0000000409047825 */ /* 0x001fe200078e0004 */
[----:B--2---:R-:W-:-:S04]  /*0400*/  FMNMX3 R7, R7, R21, R22, PT ;  /* 0x0000001507077276 */ /* 0x004fc80003800016 */
[----:B---3--:R-:W-:-:S04]  /*0410*/  FMNMX3 R24, R7, R25, R24, PT ;  /* 0x0000001907187276 */ /* 0x008fc80003800018 */
[----:B------:R-:W-:-:S05]  /*0420*/  FMNMX R23, R24, R23, PT ;  /* 0x0000001718177209 */ /* 0x000fca0003800000 */
[----:B------:R-:W-:Y:S01]  /*0430*/  STG.E desc[UR4][R4.64], R23 ;  /* 0x0000001704007986 */ /* 0x000fe2000c101904 */
[----:B------:R-:W-:Y:S05]  /*0440*/  EXIT ;  /* 0x000000000000794d */ /* 0x000fea0003800000 */
.L_x_0:
[----:B------:R-:W-:-:S00]  /*0450*/  BRA `(.L_x_0) ;  /* 0xfffffffc00fc7947 */ /* 0x000fc0000383ffff */
[----:B------:R-:W-:-:S00]  /*0460*/  NOP ;  /* 0x0000000000007918 */ /* 0x000fc00000000000 */
        /* <DEDUP_REMOVED lines=9> */
.L_x_1:


//--------------------- .nv.shared.reserved.0     --------------------------
	.section	.nv.shared.reserved.0,"aw",@nobits
	.weak		__nv_reservedSMEM_offset_0_alias
	.size		__nv_reservedSMEM_offset_0_alias, 0, 64
	.other		__nv_reservedSMEM_offset_0_alias,@"STO_CUDA_RESERVED_SHARED STV_DEFAULT"
__nv_reservedSMEM_offset_0_alias:
	.zero		0
	.zero		64


//--------------------- .nv.constant0._Z14minpool_kernelPfS_ --------------------------
	.section	.nv.constant0._Z14minpool_kernelPfS_,"a",@progbits
	.sectionflags	@""
	.align	4
.nv.constant0._Z14minpool_kernelPfS_:
	.zero		912


//--------------------- SYMBOLS --------------------------

	.type		.nv.reservedSmem.offset0,@object
	.size		.nv.reservedSmem.offset0,0x4
